//
// Generated by NVIDIA NVVM Compiler
//
// Compiler Build ID: CL-36424714
// Cuda compilation tools, release 13.0, V13.0.88
// Based on NVVM 20.0.0
//

.version 9.0
.target sm_100
.address_size 64

	// .globl	_Z9matrixAddPiS_S_
.extern .func  (.param .b32 func_retval0) vprintf
(
	.param .b64 vprintf_param_0,
	.param .b64 vprintf_param_1
)
;
.global .align 1 .b8 $str[3] = {37, 100};

.visible .entry _Z9matrixAddPiS_S_(
	.param .u64 .ptr .align 1 _Z9matrixAddPiS_S__param_0,
	.param .u64 .ptr .align 1 _Z9matrixAddPiS_S__param_1,
	.param .u64 .ptr .align 1 _Z9matrixAddPiS_S__param_2
)
{
	.local .align 8 .b8 	__local_depot0[8];
	.reg .b64 	%SP;
	.reg .b64 	%SPL;
	.reg .pred 	%p<4>;
	.reg .b32 	%r<17>;
	.reg .b64 	%rd<15>;

	mov.u64 	%SPL, __local_depot0;
	cvta.local.u64 	%SP, %SPL;
	ld.param.u64 	%rd1, [_Z9matrixAddPiS_S__param_0];
	ld.param.u64 	%rd2, [_Z9matrixAddPiS_S__param_1];
	ld.param.u64 	%rd3, [_Z9matrixAddPiS_S__param_2];
	mov.u32 	%r2, %ctaid.x;
	mov.u32 	%r3, %ntid.x;
	mov.u32 	%r4, %tid.x;
	mad.lo.s32 	%r5, %r2, %r3, %r4;
	mov.u32 	%r6, %ctaid.y;
	mov.u32 	%r7, %ntid.y;
	mov.u32 	%r8, %tid.y;
	mad.lo.s32 	%r9, %r6, %r7, %r8;
	shl.b32 	%r11, %r9, 9;
	add.s32 	%r1, %r11, %r5;
	setp.gt.s32 	%p1, %r5, 511;
	setp.gt.u32 	%p2, %r9, 511;
	or.pred  	%p3, %p1, %p2;
	@%p3 bra 	$L__BB0_2;
	add.u64 	%rd4, %SP, 0;
	add.u64 	%rd5, %SPL, 0;
	cvta.to.global.u64 	%rd6, %rd1;
	cvta.to.global.u64 	%rd7, %rd2;
	cvta.to.global.u64 	%rd8, %rd3;
	mul.wide.s32 	%rd9, %r1, 4;
	add.s64 	%rd10, %rd6, %rd9;
	ld.global.u32 	%r12, [%rd10];
	add.s64 	%rd11, %rd7, %rd9;
	ld.global.u32 	%r13, [%rd11];
	add.s32 	%r14, %r13, %r12;
	add.s64 	%rd12, %rd8, %rd9;
	st.global.u32 	[%rd12], %r14;
	st.local.u32 	[%rd5], %r14;
	mov.u64 	%rd13, $str;
	cvta.global.u64 	%rd14, %rd13;
	{ // callseq 0, 0
	.param .b64 param0;
	st.param.b64 	[param0], %rd14;
	.param .b64 param1;
	st.param.b64 	[param1], %rd4;
	.param .b32 retval0;
	call.uni (retval0), 
	vprintf, 
	(
	param0, 
	param1
	);
	ld.param.b32 	%r15, [retval0];
	} // callseq 0
$L__BB0_2:
	ret;

}


// ===== COMPILED SASS (sm_100) =====

	.target	sm_100

	.elftype	@"ET_EXEC"


//--------------------- .note.nv.tkinfo           --------------------------
	.section	.note.nv.tkinfo,"",@"SHT_NOTE"
	.sectionflags	@"SHF_NOTE_NV_TKINFO"
	.tkinfo
        /*0018*/ 	.word	0x00000002
        /*0030*/ 	.string	""
        /*0030*/ 	.string	"ptxas"
        /*0030*/ 	.string	"Cuda compilation tools, release 13.0, V13.0.88"
        /*0030*/ 	.string	"Build cuda_13.0.r13.0/compiler.36424714_0"
        /*0030*/ 	.string	"-arch sm_100 -m 64 "



//--------------------- .note.nv.cuinfo           --------------------------
	.section	.note.nv.cuinfo,"",@"SHT_NOTE"
	.sectionflags	@"SHF_NOTE_NV_CUINFO"
        /*0018*/ 	.short	0x0002
        /*001a*/ 	.short	0x0064
        /*001c*/ 	.short	0x0082
	.zero		2


//--------------------- .nv.info                  --------------------------
	.section	.nv.info,"",@"SHT_CUDA_INFO"
	.align	4


	//----- nvinfo : EIATTR_REGCOUNT
	.align		4
        /*0000*/ 	.byte	0x04, 0x2f
        /*0002*/ 	.short	(.L_2 - .L_1)
	.align		4
.L_1:
        /*0004*/ 	.word	index@(_Z9matrixAddPiS_S_)
        /*0008*/ 	.word	0x00000018


	//----- nvinfo : EIATTR_FRAME_SIZE
	.align		4
.L_2:
        /*000c*/ 	.byte	0x04, 0x11
        /*000e*/ 	.short	(.L_4 - .L_3)
	.align		4
.L_3:
        /*0010*/ 	.word	index@(_Z9matrixAddPiS_S_)
        /*0014*/ 	.word	0x00000008


	//----- nvinfo : EIATTR_MIN_STACK_SIZE
	.align		4
.L_4:
        /*0018*/ 	.byte	0x04, 0x12
        /*001a*/ 	.short	(.L_6 - .L_5)
	.align		4
.L_5:
        /*001c*/ 	.word	index@(_Z9matrixAddPiS_S_)
        /*0020*/ 	.word	0x00000008
.L_6:


//--------------------- .nv.compat                --------------------------
	.section	.nv.compat,"",@"SHT_CUDA_COMPAT_INFO"
	.align	4
        /*0000*/ 	.byte	0x02, 0x09, 0x00, 0x00, 0x02, 0x02, 0x01, 0x00, 0x02, 0x05, 0x05, 0x00, 0x03, 0x07, 0x01, 0x01
        /*0010*/ 	.byte	0x02, 0x03, 0x00, 0x00, 0x02, 0x06, 0x01, 0x00, 0x04, 0x0b, 0x08, 0x00, 0x09, 0x00, 0x00, 0x00
        /*0020*/ 	.byte	0x00, 0x00, 0x00, 0x00


//--------------------- .nv.info._Z9matrixAddPiS_S_ --------------------------
	.section	.nv.info._Z9matrixAddPiS_S_,"",@"SHT_CUDA_INFO"
	.sectionflags	@""
	.align	4


	//----- nvinfo : EIATTR_CUDA_API_VERSION
	.align		4
        /*0000*/ 	.byte	0x04, 0x37
        /*0002*/ 	.short	(.L_8 - .L_7)
.L_7:
        /*0004*/ 	.word	0x00000082


	//----- nvinfo : EIATTR_KPARAM_INFO
	.align		4
.L_8:
        /*0008*/ 	.byte	0x04, 0x17
        /*000a*/ 	.short	(.L_10 - .L_9)
.L_9:
        /*000c*/ 	.word	0x00000000
        /*0010*/ 	.short	0x0002
        /*0012*/ 	.short	0x0010
        /*0014*/ 	.byte	0x00, 0xf5, 0x21, 0x00


	//----- nvinfo : EIATTR_KPARAM_INFO
	.align		4
.L_10:
        /*0018*/ 	.byte	0x04, 0x17
        /*001a*/ 	.short	(.L_12 - .L_11)
.L_11:
        /*001c*/ 	.word	0x00000000
        /*0020*/ 	.short	0x0001
        /*0022*/ 	.short	0x0008
        /*0024*/ 	.byte	0x00, 0xf5, 0x21, 0x00


	//----- nvinfo : EIATTR_KPARAM_INFO
	.align		4
.L_12:
        /*0028*/ 	.byte	0x04, 0x17
        /*002a*/ 	.short	(.L_14 - .L_13)
.L_13:
        /*002c*/ 	.word	0x00000000
        /*0030*/ 	.short	0x0000
        /*0032*/ 	.short	0x0000
        /*0034*/ 	.byte	0x00, 0xf5, 0x21, 0x00


	//----- nvinfo : EIATTR_SPARSE_MMA_MASK
	.align		4
.L_14:
        /*0038*/ 	.byte	0x03, 0x50
        /*003a*/ 	.short	0x0000


	//----- nvinfo : EIATTR_MAXREG_COUNT
	.align		4
        /*003c*/ 	.byte	0x03, 0x1b
        /*003e*/ 	.short	0x00ff


	//----- nvinfo : EIATTR_EXTERNS
	.align		4
        /*0040*/ 	.byte	0x04, 0x0f
        /*0042*/ 	.short	(.L_16 - .L_15)


	//   ....[0]....
	.align		4
.L_15:
        /*0044*/ 	.word	index@(vprintf)


	//----- nvinfo : EIATTR_MERCURY_ISA_VERSION
	.align		4
.L_16:
        /*0048*/ 	.byte	0x03, 0x5f
        /*004a*/ 	.short	0x0101


	//----- nvinfo : EIATTR_VRC_CTA_INIT_COUNT
	.align		4
        /*004c*/ 	.byte	0x02, 0x4a
	.zero		1
	.zero		1


	//----- nvinfo : EIATTR_SYSCALL_OFFSETS
	.align		4
        /*0050*/ 	.byte	0x04, 0x46
        /*0052*/ 	.short	(.L_18 - .L_17)


	//   ....[0]....
.L_17:
        /*0054*/ 	.word	0x00000240


	//----- nvinfo : EIATTR_EXIT_INSTR_OFFSETS
	.align		4
.L_18:
        /*0058*/ 	.byte	0x04, 0x1c
        /*005a*/ 	.short	(.L_20 - .L_19)


	//   ....[0]....
.L_19:
        /*005c*/ 	.word	0x00000100


	//   ....[1]....
        /*0060*/ 	.word	0x00000250


	//----- nvinfo : EIATTR_CRS_STACK_SIZE
	.align		4
.L_20:
        /*0064*/ 	.byte	0x04, 0x1e
        /*0066*/ 	.short	(.L_22 - .L_21)
.L_21:
        /*0068*/ 	.word	0x00000000


	//----- nvinfo : EIATTR_CBANK_PARAM_SIZE
	.align		4
.L_22:
        /*006c*/ 	.byte	0x03, 0x19
        /*006e*/ 	.short	0x0018


	//----- nvinfo : EIATTR_PARAM_CBANK
	.align		4
        /*0070*/ 	.byte	0x04, 0x0a
        /*0072*/ 	.short	(.L_24 - .L_23)
	.align		4
.L_23:
        /*0074*/ 	.word	index@(.nv.constant0._Z9matrixAddPiS_S_)
        /*0078*/ 	.short	0x0380
        /*007a*/ 	.short	0x0018


	//----- nvinfo : EIATTR_SW_WAR
	.align		4
.L_24:
        /*007c*/ 	.byte	0x04, 0x36
        /*007e*/ 	.short	(.L_26 - .L_25)
.L_25:
        /*0080*/ 	.word	0x00000008
.L_26:


//--------------------- .nv.callgraph             --------------------------
	.section	.nv.callgraph,"",@"SHT_CUDA_CALLGRAPH"
	.align	4
	.sectionentsize	8
	.align		4
        /*0000*/ 	.word	0x00000000
	.align		4
        /*0004*/ 	.word	0xffffffff
	.align		4
        /*0008*/ 	.word	index@(_Z9matrixAddPiS_S_)
	.align		4
        /*000c*/ 	.word	index@(vprintf)
	.align		4
        /*0010*/ 	.word	0x00000000
	.align		4
        /*0014*/ 	.word	0xfffffffe
	.align		4
        /*0018*/ 	.word	0x00000000
	.align		4
        /*001c*/ 	.word	0xfffffffd
	.align		4
        /*0020*/ 	.word	0x00000000
	.align		4
        /*0024*/ 	.word	0xfffffffc


//--------------------- .nv.constant4             --------------------------
	.section	.nv.constant4,"a",@progbits
	.align	8
	.align		8
.nv.constant4:
        /*0000*/ 	.dword	vprintf
	.align		8
        /*0008*/ 	.dword	$str


//--------------------- .text._Z9matrixAddPiS_S_  --------------------------
	.section	.text._Z9matrixAddPiS_S_,"ax",@progbits
	.align	128
        .global         _Z9matrixAddPiS_S_
        .type           _Z9matrixAddPiS_S_,@function
        .size           _Z9matrixAddPiS_S_,(.L_x_2 - _Z9matrixAddPiS_S_)
        .other          _Z9matrixAddPiS_S_,@"STO_CUDA_ENTRY STV_DEFAULT"
_Z9matrixAddPiS_S_:
.text._Z9matrixAddPiS_S_:
[----:B------:R-:W0:Y:S01]  /*0000*/  LDC R1, c[0x0][0x37c] ;  /* 0x0000df00ff017b82 */ /* 0x000e220000000800 */
[----:B------:R-:W1:Y:S01]  /*0010*/  S2R R2, SR_TID.Y ;  /* 0x0000000000027919 */ /* 0x000e620000002200 */
[----:B------:R-:W2:Y:S06]  /*0020*/  LDCU UR5, c[0x0][0x2fc] ;  /* 0x00005f80ff0577ac */ /* 0x000eac0008000800 */
[----:B------:R-:W3:Y:S01]  /*0030*/  LDC R0, c[0x0][0x360] ;  /* 0x0000d800ff007b82 */ /* 0x000ee20000000800 */
[----:B0-----:R-:W-:Y:S01]  /*0040*/  VIADD R1, R1, 0xfffffff8 ;  /* 0xfffffff801017836 */ /* 0x001fe20000000000 */
[----:B------:R-:W3:Y:S01]  /*0050*/  S2R R3, SR_TID.X ;  /* 0x0000000000037919 */ /* 0x000ee20000002100 */
[----:B------:R-:W0:Y:S05]  /*0060*/  LDCU UR4, c[0x0][0x2f8] ;  /* 0x00005f00ff0477ac */ /* 0x000e2a0008000800 */
[----:B------:R-:W1:Y:S08]  /*0070*/  S2UR UR7, SR_CTAID.Y ;  /* 0x00000000000779c3 */ /* 0x000e700000002600 */
[----:B------:R-:W1:Y:S01]  /*0080*/  LDC R5, c[0x0][0x364] ;  /* 0x0000d900ff057b82 */ /* 0x000e620000000800 */
[----:B0-----:R-:W-:-:S07]  /*0090*/  IADD3 R6, P1, PT, R1, UR4, RZ ;  /* 0x0000000401067c10 */ /* 0x001fce000ff3e0ff */
[----:B------:R-:W3:Y:S01]  /*00a0*/  S2UR UR6, SR_CTAID.X ;  /* 0x00000000000679c3 */ /* 0x000ee20000002500 */
[----:B--2---:R-:W-:Y:S02]  /*00b0*/  IMAD.X R7, RZ, RZ, UR5, P1 ;  /* 0x00000005ff077e24 */ /* 0x004fe400088e06ff */
[----:B-1----:R-:W-:-:S05]  /*00c0*/  IMAD R5, R5, UR7, R2 ;  /* 0x0000000705057c24 */ /* 0x002fca000f8e0202 */
[----:B------:R-:W-:Y:S01]  /*00d0*/  ISETP.GT.U32.AND P0, PT, R5, 0x1ff, PT ;  /* 0x000001ff0500780c */ /* 0x000fe20003f04070 */
[----:B---3--:R-:W-:-:S05]  /*00e0*/  IMAD R0, R0, UR6, R3 ;  /* 0x0000000600007c24 */ /* 0x008fca000f8e0203 */
[----:B------:R-:W-:-:S13]  /*00f0*/  ISETP.GT.OR P0, PT, R0, 0x1ff, P0 ;  /* 0x000001ff0000780c */ /* 0x000fda0000704670 */
[----:B------:R-:W-:Y:S05]  /*0100*/  @P0 EXIT ;  /* 0x000000000000094d */ /* 0x000fea0003800000 */
[----:B------:R-:W0:Y:S01]  /*0110*/  LDC.64 R8, c[0x0][0x388] ;  /* 0x0000e200ff087b82 */ /* 0x000e220000000a00 */
[----:B------:R-:W1:Y:S01]  /*0120*/  LDCU.64 UR4, c[0x0][0x358] ;  /* 0x00006b00ff0477ac */ /* 0x000e620008000a00 */
[----:B------:R-:W-:-:S06]  /*0130*/  LEA R5, R5, R0, 0x9 ;  /* 0x0000000005057211 */ /* 0x000fcc00078e48ff */
[----:B------:R-:W2:Y:S08]  /*0140*/  LDC.64 R2, c[0x0][0x380] ;  /* 0x0000e000ff027b82 */ /* 0x000eb00000000a00 */
[----:B------:R-:W3:Y:S01]  /*0150*/  LDC.64 R10, c[0x0][0x390] ;  /* 0x0000e400ff0a7b82 */ /* 0x000ee20000000a00 */
[----:B------:R-:W-:Y:S01]  /*0160*/  MOV R12, 0x0 ;  /* 0x00000000000c7802 */ /* 0x000fe20000000f00 */
[----:B------:R-:W4:Y:S01]  /*0170*/  LDCU.64 UR6, c[0x4][0x8] ;  /* 0x01000100ff0677ac */ /* 0x000f220008000a00 */
[----:B0-----:R-:W-:-:S06]  /*0180*/  IMAD.WIDE R8, R5, 0x4, R8 ;  /* 0x0000000405087825 */ /* 0x001fcc00078e0208 */
[----:B-1----:R-:W5:Y:S01]  /*0190*/  LDG.E R9, desc[UR4][R8.64] ;  /* 0x0000000408097981 */ /* 0x002f62000c1e1900 */
[----:B--2---:R-:W-:-:S05]  /*01a0*/  IMAD.WIDE R2, R5, 0x4, R2 ;  /* 0x0000000405027825 */ /* 0x004fca00078e0202 */
[----:B------:R-:W5:Y:S01]  /*01b0*/  LDG.E R0, desc[UR4][R2.64] ;  /* 0x0000000402007981 */ /* 0x000f62000c1e1900 */
[----:B---3--:R-:W-:Y:S01]  /*01c0*/  IMAD.WIDE R10, R5, 0x4, R10 ;  /* 0x00000004050a7825 */ /* 0x008fe200078e020a */
[----:B------:R-:W0:Y:S01]  /*01d0*/  LDC.64 R12, c[0x4][R12] ;  /* 0x010000000c0c7b82 */ /* 0x000e220000000a00 */
[----:B----4-:R-:W-:Y:S02]  /*01e0*/  MOV R4, UR6 ;  /* 0x0000000600047c02 */ /* 0x010fe40008000f00 */
[----:B------:R-:W-:Y:S01]  /*01f0*/  MOV R5, UR7 ;  /* 0x0000000700057c02 */ /* 0x000fe20008000f00 */
[----:B-----5:R-:W-:-:S05]  /*0200*/  IMAD.IADD R0, R0, 0x1, R9 ;  /* 0x0000000100007824 */ /* 0x020fca00078e0209 */
[----:B------:R1:W-:Y:S04]  /*0210*/  STL [R1], R0 ;  /* 0x0000000001007387 */ /* 0x0003e80000100800 */
[----:B0-----:R1:W-:Y:S02]  /*0220*/  STG.E desc[UR4][R10.64], R0 ;  /* 0x000000000a007986 */ /* 0x0013e4000c101904 */
[----:B------:R-:W-:-:S07]  /*0230*/  LEPC R20, `(.L_x_0) ;  /* 0x000000001014794e */ /* 0x000fce0000000000 */
[----:B-1----:R-:W-:Y:S05]  /*0240*/  CALL.ABS.NOINC R12 ;  /* 0x000000000c007343 */ /* 0x002fea0003c00000 */
.L_x_0:
[----:B------:R-:W-:Y:S05]  /*0250*/  EXIT ;  /* 0x000000000000794d */ /* 0x000fea0003800000 */
.L_x_1:
[----:B------:R-:W-:-:S00]  /*0260*/  BRA `(.L_x_1) ;  /* 0xfffffffc00fc7947 */ /* 0x000fc0000383ffff */
[----:B------:R-:W-:-:S00]  /*0270*/  NOP ;  /* 0x0000000000007918 */ /* 0x000fc00000000000 */
        /* <DEDUP_REMOVED lines=8> */
.L_x_2:


//--------------------- .nv.global.init           --------------------------
	.section	.nv.global.init,"aw",@progbits
.nv.global.init:
	.type		$str,@object
	.size		$str,(.L_0 - $str)
$str:
        /*0000*/ 	.byte	0x25, 0x64, 0x00
.L_0:


//--------------------- .nv.shared.reserved.0     --------------------------
	.section	.nv.shared.reserved.0,"aw",@nobits
	.weak		__nv_reservedSMEM_offset_0_alias
	.size		__nv_reservedSMEM_offset_0_alias, 0, 64
	.other		__nv_reservedSMEM_offset_0_alias,@"STO_CUDA_RESERVED_SHARED STV_DEFAULT"
__nv_reservedSMEM_offset_0_alias:
	.zero		0
	.zero		64


//--------------------- .nv.constant0._Z9matrixAddPiS_S_ --------------------------
	.section	.nv.constant0._Z9matrixAddPiS_S_,"a",@progbits
	.sectionflags	@""
	.align	4
.nv.constant0._Z9matrixAddPiS_S_:
	.zero		920


//--------------------- SYMBOLS --------------------------

	.type		.nv.reservedSmem.offset0,@object
	.size		.nv.reservedSmem.offset0,0x4
	.type		vprintf,@function
